//
// Generated by NVIDIA NVVM Compiler
//
// Compiler Build ID: CL-36424714
// Cuda compilation tools, release 13.0, V13.0.88
// Based on NVVM 20.0.0
//

.version 9.0
.target sm_100
.address_size 64

	// .globl	sigmoid

.visible .entry sigmoid(
	.param .u64 .ptr .align 1 sigmoid_param_0,
	.param .u32 sigmoid_param_1
)
{
	.reg .pred 	%p<3>;
	.reg .b32 	%r<11>;
	.reg .b32 	%f<6>;
	.reg .b64 	%rd<5>;

	ld.param.u64 	%rd2, [sigmoid_param_0];
	ld.param.u32 	%r6, [sigmoid_param_1];
	mov.u32 	%r7, %ctaid.x;
	mov.u32 	%r1, %ntid.x;
	mov.u32 	%r8, %tid.x;
	mad.lo.s32 	%r10, %r7, %r1, %r8;
	setp.ge.u32 	%p1, %r10, %r6;
	@%p1 bra 	$L__BB0_3;
	mov.u32 	%r9, %nctaid.x;
	mul.lo.s32 	%r3, %r1, %r9;
	cvta.to.global.u64 	%rd1, %rd2;
$L__BB0_2:
	mul.wide.s32 	%rd3, %r10, 4;
	add.s64 	%rd4, %rd1, %rd3;
	ld.global.f32 	%f1, [%rd4];
	mul.f32 	%f2, %f1, 0fBFB8AA3B;
	ex2.approx.f32 	%f3, %f2;
	add.f32 	%f4, %f3, 0f3F800000;
	rcp.rn.f32 	%f5, %f4;
	st.global.f32 	[%rd4], %f5;
	add.s32 	%r10, %r10, %r3;
	setp.lt.u32 	%p2, %r10, %r6;
	@%p2 bra 	$L__BB0_2;
$L__BB0_3:
	ret;

}


// ===== COMPILED SASS (sm_100) =====

	.target	sm_100

	.elftype	@"ET_EXEC"


//--------------------- .note.nv.tkinfo           --------------------------
	.section	.note.nv.tkinfo,"",@"SHT_NOTE"
	.sectionflags	@"SHF_NOTE_NV_TKINFO"
	.tkinfo
        /*0018*/ 	.word	0x00000002
        /*0030*/ 	.string	""
        /*0030*/ 	.string	"ptxas"
        /*0030*/ 	.string	"Cuda compilation tools, release 13.0, V13.0.88"
        /*0030*/ 	.string	"Build cuda_13.0.r13.0/compiler.36424714_0"
        /*0030*/ 	.string	"-arch sm_100 -m 64 "



//--------------------- .note.nv.cuinfo           --------------------------
	.section	.note.nv.cuinfo,"",@"SHT_NOTE"
	.sectionflags	@"SHF_NOTE_NV_CUINFO"
        /*0018*/ 	.short	0x0002
        /*001a*/ 	.short	0x0064
        /*001c*/ 	.short	0x0082
	.zero		2


//--------------------- .nv.info                  --------------------------
	.section	.nv.info,"",@"SHT_CUDA_INFO"
	.align	4


	//----- nvinfo : EIATTR_REGCOUNT
	.align		4
        /*0000*/ 	.byte	0x04, 0x2f
        /*0002*/ 	.short	(.L_1 - .L_0)
	.align		4
.L_0:
        /*0004*/ 	.word	index@(sigmoid)
        /*0008*/ 	.word	0x00000012


	//----- nvinfo : EIATTR_FRAME_SIZE
	.align		4
.L_1:
        /*000c*/ 	.byte	0x04, 0x11
        /*000e*/ 	.short	(.L_3 - .L_2)
	.align		4
.L_2:
        /*0010*/ 	.word	index@($__internal_0_$__cuda_sm20_rcp_rn_f32_slowpath)
        /*0014*/ 	.word	0x00000000


	//----- nvinfo : EIATTR_FRAME_SIZE
	.align		4
.L_3:
        /*0018*/ 	.byte	0x04, 0x11
        /*001a*/ 	.short	(.L_5 - .L_4)
	.align		4
.L_4:
        /*001c*/ 	.word	index@(sigmoid)
        /*0020*/ 	.word	0x00000000


	//----- nvinfo : EIATTR_MIN_STACK_SIZE
	.align		4
.L_5:
        /*0024*/ 	.byte	0x04, 0x12
        /*0026*/ 	.short	(.L_7 - .L_6)
	.align		4
.L_6:
        /*0028*/ 	.word	index@(sigmoid)
        /*002c*/ 	.word	0x00000000
.L_7:


//--------------------- .nv.compat                --------------------------
	.section	.nv.compat,"",@"SHT_CUDA_COMPAT_INFO"
	.align	4
        /*0000*/ 	.byte	0x02, 0x09, 0x00, 0x00, 0x02, 0x02, 0x01, 0x00, 0x02, 0x05, 0x05, 0x00, 0x03, 0x07, 0x01, 0x01
        /*0010*/ 	.byte	0x02, 0x03, 0x00, 0x00, 0x02, 0x06, 0x01, 0x00, 0x04, 0x0b, 0x08, 0x00, 0x01, 0x00, 0x00, 0x00
        /*0020*/ 	.byte	0x00, 0x00, 0x00, 0x00


//--------------------- .nv.info.sigmoid          --------------------------
	.section	.nv.info.sigmoid,"",@"SHT_CUDA_INFO"
	.sectionflags	@""
	.align	4


	//----- nvinfo : EIATTR_CUDA_API_VERSION
	.align		4
        /*0000*/ 	.byte	0x04, 0x37
        /*0002*/ 	.short	(.L_9 - .L_8)
.L_8:
        /*0004*/ 	.word	0x00000082


	//----- nvinfo : EIATTR_KPARAM_INFO
	.align		4
.L_9:
        /*0008*/ 	.byte	0x04, 0x17
        /*000a*/ 	.short	(.L_11 - .L_10)
.L_10:
        /*000c*/ 	.word	0x00000000
        /*0010*/ 	.short	0x0001
        /*0012*/ 	.short	0x0008
        /*0014*/ 	.byte	0x00, 0xf0, 0x11, 0x00


	//----- nvinfo : EIATTR_KPARAM_INFO
	.align		4
.L_11:
        /*0018*/ 	.byte	0x04, 0x17
        /*001a*/ 	.short	(.L_13 - .L_12)
.L_12:
        /*001c*/ 	.word	0x00000000
        /*0020*/ 	.short	0x0000
        /*0022*/ 	.short	0x0000
        /*0024*/ 	.byte	0x00, 0xf5, 0x21, 0x00


	//----- nvinfo : EIATTR_SPARSE_MMA_MASK
	.align		4
.L_13:
        /*0028*/ 	.byte	0x03, 0x50
        /*002a*/ 	.short	0x0000


	//----- nvinfo : EIATTR_MAXREG_COUNT
	.align		4
        /*002c*/ 	.byte	0x03, 0x1b
        /*002e*/ 	.short	0x00ff


	//----- nvinfo : EIATTR_MERCURY_ISA_VERSION
	.align		4
        /*0030*/ 	.byte	0x03, 0x5f
        /*0032*/ 	.short	0x0101


	//----- nvinfo : EIATTR_VRC_CTA_INIT_COUNT
	.align		4
        /*0034*/ 	.byte	0x02, 0x4a
	.zero		1
	.zero		1


	//----- nvinfo : EIATTR_EXIT_INSTR_OFFSETS
	.align		4
        /*0038*/ 	.byte	0x04, 0x1c
        /*003a*/ 	.short	(.L_15 - .L_14)


	//   ....[0]....
.L_14:
        /*003c*/ 	.word	0x00000070


	//   ....[1]....
        /*0040*/ 	.word	0x00000260


	//----- nvinfo : EIATTR_CRS_STACK_SIZE
	.align		4
.L_15:
        /*0044*/ 	.byte	0x04, 0x1e
        /*0046*/ 	.short	(.L_17 - .L_16)
.L_16:
        /*0048*/ 	.word	0x00000000


	//----- nvinfo : EIATTR_CBANK_PARAM_SIZE
	.align		4
.L_17:
        /*004c*/ 	.byte	0x03, 0x19
        /*004e*/ 	.short	0x000c


	//----- nvinfo : EIATTR_PARAM_CBANK
	.align		4
        /*0050*/ 	.byte	0x04, 0x0a
        /*0052*/ 	.short	(.L_19 - .L_18)
	.align		4
.L_18:
        /*0054*/ 	.word	index@(.nv.constant0.sigmoid)
        /*0058*/ 	.short	0x0380
        /*005a*/ 	.short	0x000c


	//----- nvinfo : EIATTR_SW_WAR
	.align		4
.L_19:
        /*005c*/ 	.byte	0x04, 0x36
        /*005e*/ 	.short	(.L_21 - .L_20)
.L_20:
        /*0060*/ 	.word	0x00000008
.L_21:


//--------------------- .nv.callgraph             --------------------------
	.section	.nv.callgraph,"",@"SHT_CUDA_CALLGRAPH"
	.align	4
	.sectionentsize	8
	.align		4
        /*0000*/ 	.word	0x00000000
	.align		4
        /*0004*/ 	.word	0xffffffff
	.align		4
        /*0008*/ 	.word	0x00000000
	.align		4
        /*000c*/ 	.word	0xfffffffe
	.align		4
        /*0010*/ 	.word	0x00000000
	.align		4
        /*0014*/ 	.word	0xfffffffd
	.align		4
        /*0018*/ 	.word	0x00000000
	.align		4
        /*001c*/ 	.word	0xfffffffc


//--------------------- .text.sigmoid             --------------------------
	.section	.text.sigmoid,"ax",@progbits
	.align	128
        .global         sigmoid
        .type           sigmoid,@function
        .size           sigmoid,(.L_x_9 - sigmoid)
        .other          sigmoid,@"STO_CUDA_ENTRY STV_DEFAULT"
sigmoid:
.text.sigmoid:
[----:B------:R-:W-:Y:S01]  /*0000*/  LDC R1, c[0x0][0x37c] ;  /* 0x0000df00ff017b82 */ /* 0x000fe20000000800 */
[----:B------:R-:W0:Y:S07]  /*0010*/  S2R R3, SR_TID.X ;  /* 0x0000000000037919 */ /* 0x000e2e0000002100 */
[----:B------:R-:W0:Y:S01]  /*0020*/  S2UR UR4, SR_CTAID.X ;  /* 0x00000000000479c3 */ /* 0x000e220000002500 */
[----:B------:R-:W1:Y:S07]  /*0030*/  LDCU UR5, c[0x0][0x388] ;  /* 0x00007100ff0577ac */ /* 0x000e6e0008000800 */
[----:B------:R-:W0:Y:S02]  /*0040*/  LDC R8, c[0x0][0x360] ;  /* 0x0000d800ff087b82 */ /* 0x000e240000000800 */
[----:B0-----:R-:W-:-:S05]  /*0050*/  IMAD R3, R8, UR4, R3 ;  /* 0x0000000408037c24 */ /* 0x001fca000f8e0203 */
[----:B-1----:R-:W-:-:S13]  /*0060*/  ISETP.GE.U32.AND P0, PT, R3, UR5, PT ;  /* 0x0000000503007c0c */ /* 0x002fda000bf06070 */
[----:B------:R-:W-:Y:S05]  /*0070*/  @P0 EXIT ;  /* 0x000000000000094d */ /* 0x000fea0003800000 */
[----:B------:R-:W0:Y:S01]  /*0080*/  LDC.64 R4, c[0x0][0x380] ;  /* 0x0000e000ff047b82 */ /* 0x000e220000000a00 */
[----:B------:R-:W1:Y:S01]  /*0090*/  LDCU UR4, c[0x0][0x370] ;  /* 0x00006e00ff0477ac */ /* 0x000e620008000800 */
[----:B------:R-:W2:Y:S01]  /*00a0*/  LDCU.64 UR6, c[0x0][0x358] ;  /* 0x00006b00ff0677ac */ /* 0x000ea20008000a00 */
[----:B------:R-:W3:Y:S01]  /*00b0*/  LDCU UR5, c[0x0][0x388] ;  /* 0x00007100ff0577ac */ /* 0x000ee20008000800 */
[----:B-1----:R-:W-:-:S07]  /*00c0*/  IMAD R8, R8, UR4, RZ ;  /* 0x0000000408087c24 */ /* 0x002fce000f8e02ff */
.L_x_3:
[----:B01----:R-:W-:-:S05]  /*00d0*/  IMAD.WIDE R6, R3, 0x4, R4 ;  /* 0x0000000403067825 */ /* 0x003fca00078e0204 */
[----:B--2---:R-:W2:Y:S01]  /*00e0*/  LDG.E R0, desc[UR6][R6.64] ;  /* 0x0000000606007981 */ /* 0x004ea2000c1e1900 */
[----:B------:R-:W-:Y:S01]  /*00f0*/  IMAD.IADD R3, R8, 0x1, R3 ;  /* 0x0000000108037824 */ /* 0x000fe200078e0203 */
[----:B------:R-:W-:Y:S04]  /*0100*/  BSSY.RECONVERGENT B0, `(.L_x_0) ;  /* 0x0000013000007945 */ /* 0x000fe80003800200 */
[----:B---3--:R-:W-:Y:S01]  /*0110*/  ISETP.GE.U32.AND P3, PT, R3, UR5, PT ;  /* 0x0000000503007c0c */ /* 0x008fe2000bf66070 */
[----:B--2---:R-:W-:-:S05]  /*0120*/  FMUL R0, R0, -1.4426950216293334961 ;  /* 0xbfb8aa3b00007820 */ /* 0x004fca0000400000 */
[----:B------:R-:W-:-:S13]  /*0130*/  FSETP.GEU.AND P0, PT, R0, -126, PT ;  /* 0xc2fc00000000780b */ /* 0x000fda0003f0e000 */
[----:B------:R-:W-:-:S04]  /*0140*/  @!P0 FMUL R0, R0, 0.5 ;  /* 0x3f00000000008820 */ /* 0x000fc80000400000 */
[----:B------:R-:W0:Y:S02]  /*0150*/  MUFU.EX2 R2, R0 ;  /* 0x0000000000027308 */ /* 0x000e240000000800 */
[----:B0-----:R-:W-:-:S04]  /*0160*/  @!P0 FMUL R2, R2, R2 ;  /* 0x0000000202028220 */ /* 0x001fc80000400000 */
[----:B------:R-:W-:-:S04]  /*0170*/  FADD R12, R2, 1 ;  /* 0x3f800000020c7421 */ /* 0x000fc80000000000 */
[----:B------:R-:W-:-:S05]  /*0180*/  VIADD R2, R12, 0x1800000 ;  /* 0x018000000c027836 */ /* 0x000fca0000000000 */
[----:B------:R-:W-:-:S04]  /*0190*/  LOP3.LUT R2, R2, 0x7f800000, RZ, 0xc0, !PT ;  /* 0x7f80000002027812 */ /* 0x000fc800078ec0ff */
[----:B------:R-:W-:-:S13]  /*01a0*/  ISETP.GT.U32.AND P0, PT, R2, 0x1ffffff, PT ;  /* 0x01ffffff0200780c */ /* 0x000fda0003f04070 */
[----:B------:R-:W-:Y:S05]  /*01b0*/  @P0 BRA `(.L_x_1) ;  /* 0x00000000000c0947 */ /* 0x000fea0003800000 */
[----:B------:R-:W-:-:S07]  /*01c0*/  MOV R10, 0x1e0 ;  /* 0x000001e0000a7802 */ /* 0x000fce0000000f00 */
[----:B------:R-:W-:Y:S05]  /*01d0*/  CALL.REL.NOINC `($__internal_0_$__cuda_sm20_rcp_rn_f32_slowpath) ;  /* 0x0000000000247944 */ /* 0x000fea0003c00000 */
[----:B------:R-:W-:Y:S05]  /*01e0*/  BRA `(.L_x_2) ;  /* 0x0000000000107947 */ /* 0x000fea0003800000 */
.L_x_1:
[----:B------:R-:W0:Y:S02]  /*01f0*/  MUFU.RCP R9, R12 ;  /* 0x0000000c00097308 */ /* 0x000e240000001000 */
[----:B0-----:R-:W-:-:S04]  /*0200*/  FFMA R0, R12, R9, -1 ;  /* 0xbf8000000c007423 */ /* 0x001fc80000000009 */
[----:B------:R-:W-:-:S04]  /*0210*/  FADD.FTZ R0, -R0, -RZ ;  /* 0x800000ff00007221 */ /* 0x000fc80000010100 */
[----:B------:R-:W-:-:S07]  /*0220*/  FFMA R9, R9, R0, R9 ;  /* 0x0000000009097223 */ /* 0x000fce0000000009 */
.L_x_2:
[----:B------:R-:W-:Y:S05]  /*0230*/  BSYNC.RECONVERGENT B0 ;  /* 0x0000000000007941 */ /* 0x000fea0003800200 */
.L_x_0:
[----:B------:R1:W-:Y:S01]  /*0240*/  STG.E desc[UR6][R6.64], R9 ;  /* 0x0000000906007986 */ /* 0x0003e2000c101906 */
[----:B------:R-:W-:Y:S05]  /*0250*/  @!P3 BRA `(.L_x_3) ;  /* 0xfffffffc009cb947 */ /* 0x000fea000383ffff */
[----:B------:R-:W-:Y:S05]  /*0260*/  EXIT ;  /* 0x000000000000794d */ /* 0x000fea0003800000 */
        .weak           $__internal_0_$__cuda_sm20_rcp_rn_f32_slowpath
        .type           $__internal_0_$__cuda_sm20_rcp_rn_f32_slowpath,@function
        .size           $__internal_0_$__cuda_sm20_rcp_rn_f32_slowpath,(.L_x_9 - $__internal_0_$__cuda_sm20_rcp_rn_f32_slowpath)
$__internal_0_$__cuda_sm20_rcp_rn_f32_slowpath:
[----:B------:R-:W-:Y:S01]  /*0270*/  IMAD.SHL.U32 R0, R12, 0x2, RZ ;  /* 0x000000020c007824 */ /* 0x000fe200078e00ff */
[----:B------:R-:W-:Y:S04]  /*0280*/  BSSY.RECONVERGENT B1, `(.L_x_4) ;  /* 0x0000031000017945 */ /* 0x000fe80003800200 */
[----:B------:R-:W-:Y:S01]  /*0290*/  SHF.R.U32.HI R13, RZ, 0x18, R0 ;  /* 0x00000018ff0d7819 */ /* 0x000fe20000011600 */
[----:B------:R-:W-:-:S03]  /*02a0*/  IMAD.MOV.U32 R0, RZ, RZ, R12 ;  /* 0x000000ffff007224 */ /* 0x000fc600078e000c */
[----:B------:R-:W-:-:S13]  /*02b0*/  ISETP.NE.U32.AND P0, PT, R13, RZ, PT ;  /* 0x000000ff0d00720c */ /* 0x000fda0003f05070 */
[----:B------:R-:W-:Y:S05]  /*02c0*/  @P0 BRA `(.L_x_5) ;  /* 0x0000000000280947 */ /* 0x000fea0003800000 */
[----:B------:R-:W-:-:S04]  /*02d0*/  SHF.L.U32 R2, R0, 0x1, RZ ;  /* 0x0000000100027819 */ /* 0x000fc800000006ff */
[----:B------:R-:W-:-:S13]  /*02e0*/  ISETP.NE.AND P0, PT, R2, RZ, PT ;  /* 0x000000ff0200720c */ /* 0x000fda0003f05270 */
[----:B------:R-:W-:Y:S01]  /*02f0*/  @P0 FFMA R11, R0, 1.84467440737095516160e+19, RZ ;  /* 0x5f800000000b0823 */ /* 0x000fe200000000ff */
[----:B------:R-:W-:Y:S08]  /*0300*/  @!P0 MUFU.RCP R9, R0 ;  /* 0x0000000000098308 */ /* 0x000ff00000001000 */
[----:B------:R-:W0:Y:S02]  /*0310*/  @P0 MUFU.RCP R2, R11 ;  /* 0x0000000b00020308 */ /* 0x000e240000001000 */
[----:B0-----:R-:W-:-:S04]  /*0320*/  @P0 FFMA R12, R11, R2, -1 ;  /* 0xbf8000000b0c0423 */ /* 0x001fc80000000002 */
[----:B------:R-:W-:-:S04]  /*0330*/  @P0 FADD.FTZ R13, -R12, -RZ ;  /* 0x800000ff0c0d0221 */ /* 0x000fc80000010100 */
[----:B------:R-:W-:-:S04]  /*0340*/  @P0 FFMA R2, R2, R13, R2 ;  /* 0x0000000d02020223 */ /* 0x000fc80000000002 */
[----:B------:R-:W-:Y:S01]  /*0350*/  @P0 FFMA R9, R2, 1.84467440737095516160e+19, RZ ;  /* 0x5f80000002090823 */ /* 0x000fe200000000ff */
[----:B------:R-:W-:Y:S06]  /*0360*/  BRA `(.L_x_6) ;  /* 0x0000000000887947 */ /* 0x000fec0003800000 */
.L_x_5:
[----:B------:R-:W-:-:S05]  /*0370*/  VIADD R15, R13, 0xffffff03 ;  /* 0xffffff030d0f7836 */ /* 0x000fca0000000000 */
[----:B------:R-:W-:-:S13]  /*0380*/  ISETP.GT.U32.AND P0, PT, R15, 0x1, PT ;  /* 0x000000010f00780c */ /* 0x000fda0003f04070 */
[----:B------:R-:W-:Y:S05]  /*0390*/  @P0 BRA `(.L_x_7) ;  /* 0x0000000000780947 */ /* 0x000fea0003800000 */
[----:B------:R-:W-:Y:S01]  /*03a0*/  LOP3.LUT R2, R0, 0x7fffff, RZ, 0xc0, !PT ;  /* 0x007fffff00027812 */ /* 0x000fe200078ec0ff */
[----:B------:R-:W-:-:S03]  /*03b0*/  IMAD.MOV.U32 R14, RZ, RZ, 0x3 ;  /* 0x00000003ff0e7424 */ /* 0x000fc600078e00ff */
[----:B------:R-:W-:Y:S02]  /*03c0*/  LOP3.LUT R2, R2, 0x3f800000, RZ, 0xfc, !PT ;  /* 0x3f80000002027812 */ /* 0x000fe400078efcff */
[----:B------:R-:W-:Y:S02]  /*03d0*/  SHF.L.U32 R14, R14, R15, RZ ;  /* 0x0000000f0e0e7219 */ /* 0x000fe400000006ff */
[----:B------:R-:W0:Y:S02]  /*03e0*/  MUFU.RCP R9, R2 ;  /* 0x0000000200097308 */ /* 0x000e240000001000 */
[----:B0-----:R-:W-:-:S04]  /*03f0*/  FFMA R11, R2, R9, -1 ;  /* 0xbf800000020b7423 */ /* 0x001fc80000000009 */
[----:B------:R-:W-:-:S04]  /*0400*/  FADD.FTZ R12, -R11, -RZ ;  /* 0x800000ff0b0c7221 */ /* 0x000fc80000010100 */
[CCC-:B------:R-:W-:Y:S01]  /*0410*/  FFMA.RM R11, R9.reuse, R12.reuse, R9.reuse ;  /* 0x0000000c090b7223 */ /* 0x1c0fe20000004009 */
[----:B------:R-:W-:-:S04]  /*0420*/  FFMA.RP R12, R9, R12, R9 ;  /* 0x0000000c090c7223 */ /* 0x000fc80000008009 */
[C---:B------:R-:W-:Y:S02]  /*0430*/  LOP3.LUT R9, R11.reuse, 0x7fffff, RZ, 0xc0, !PT ;  /* 0x007fffff0b097812 */ /* 0x040fe400078ec0ff */
[----:B------:R-:W-:Y:S02]  /*0440*/  FSETP.NEU.FTZ.AND P0, PT, R11, R12, PT ;  /* 0x0000000c0b00720b */ /* 0x000fe40003f1d000 */
[----:B------:R-:W-:Y:S02]  /*0450*/  LOP3.LUT R9, R9, 0x800000, RZ, 0xfc, !PT ;  /* 0x0080000009097812 */ /* 0x000fe400078efcff */
[----:B------:R-:W-:Y:S02]  /*0460*/  SEL R11, RZ, 0xffffffff, !P0 ;  /* 0xffffffffff0b7807 */ /* 0x000fe40004000000 */
[----:B------:R-:W-:-:S03]  /*0470*/  LOP3.LUT R14, R14, R9, RZ, 0xc0, !PT ;  /* 0x000000090e0e7212 */ /* 0x000fc600078ec0ff */
[----:B------:R-:W-:Y:S01]  /*0480*/  IMAD.MOV R2, RZ, RZ, -R11 ;  /* 0x000000ffff027224 */ /* 0x000fe200078e0a0b */
[----:B------:R-:W-:-:S04]  /*0490*/  SHF.R.U32.HI R14, RZ, R15, R14 ;  /* 0x0000000fff0e7219 */ /* 0x000fc8000001160e */
[----:B------:R-:W-:Y:S02]  /*04a0*/  LOP3.LUT P1, RZ, R2, R15, R9, 0xf8, !PT ;  /* 0x0000000f02ff7212 */ /* 0x000fe4000782f809 */
[C---:B------:R-:W-:Y:S02]  /*04b0*/  LOP3.LUT P0, RZ, R14.reuse, 0x1, RZ, 0xc0, !PT ;  /* 0x000000010eff7812 */ /* 0x040fe4000780c0ff */
[----:B------:R-:W-:-:S04]  /*04c0*/  LOP3.LUT P2, RZ, R14, 0x2, RZ, 0xc0, !PT ;  /* 0x000000020eff7812 */ /* 0x000fc8000784c0ff */
[----:B------:R-:W-:Y:S02]  /*04d0*/  PLOP3.LUT P0, PT, P0, P1, P2, 0xe0, 0x0 ;  /* 0x000000000000781c */ /* 0x000fe40000703c20 */
[----:B------:R-:W-:Y:S02]  /*04e0*/  LOP3.LUT P1, RZ, R0, 0x7fffff, RZ, 0xc0, !PT ;  /* 0x007fffff00ff7812 */ /* 0x000fe4000782c0ff */
[----:B------:R-:W-:-:S04]  /*04f0*/  SEL R2, RZ, 0x1, !P0 ;  /* 0x00000001ff027807 */ /* 0x000fc80004000000 */
[----:B------:R-:W-:-:S04]  /*0500*/  IADD3 R2, PT, PT, -R2, RZ, RZ ;  /* 0x000000ff02027210 */ /* 0x000fc80007ffe1ff */
[----:B------:R-:W-:Y:S01]  /*0510*/  ISETP.GE.AND P0, PT, R2, RZ, PT ;  /* 0x000000ff0200720c */ /* 0x000fe20003f06270 */
[----:B------:R-:W-:-:S05]  /*0520*/  VIADD R2, R13, 0xffffff04 ;  /* 0xffffff040d027836 */ /* 0x000fca0000000000 */
[----:B------:R-:W-:-:S07]  /*0530*/  SHF.R.U32.HI R9, RZ, R2, R9 ;  /* 0x00000002ff097219 */ /* 0x000fce0000011609 */
[----:B------:R-:W-:-:S05]  /*0540*/  @!P0 VIADD R9, R9, 0x1 ;  /* 0x0000000109098836 */ /* 0x000fca0000000000 */
[----:B------:R-:W-:-:S04]  /*0550*/  @!P1 SHF.L.U32 R9, R9, 0x1, RZ ;  /* 0x0000000109099819 */ /* 0x000fc800000006ff */
[----:B------:R-:W-:Y:S01]  /*0560*/  LOP3.LUT R9, R9, 0x80000000, R0, 0xf8, !PT ;  /* 0x8000000009097812 */ /* 0x000fe200078ef800 */
[----:B------:R-:W-:Y:S06]  /*0570*/  BRA `(.L_x_6) ;  /* 0x0000000000047947 */ /* 0x000fec0003800000 */
.L_x_7:
[----:B------:R0:W1:Y:S02]  /*0580*/  MUFU.RCP R9, R0 ;  /* 0x0000000000097308 */ /* 0x0000640000001000 */
.L_x_6:
[----:B------:R-:W-:Y:S05]  /*0590*/  BSYNC.RECONVERGENT B1 ;  /* 0x0000000000017941 */ /* 0x000fea0003800200 */
.L_x_4:
[----:B------:R-:W-:-:S04]  /*05a0*/  IMAD.MOV.U32 R11, RZ, RZ, 0x0 ;  /* 0x00000000ff0b7424 */ /* 0x000fc800078e00ff */
[----:B01----:R-:W-:Y:S05]  /*05b0*/  RET.REL.NODEC R10 `(sigmoid) ;  /* 0xfffffff80a907950 */ /* 0x003fea0003c3ffff */
.L_x_8:
[----:B------:R-:W-:-:S00]  /*05c0*/  BRA `(.L_x_8) ;  /* 0xfffffffc00fc7947 */ /* 0x000fc0000383ffff */
[----:B------:R-:W-:-:S00]  /*05d0*/  NOP ;  /* 0x0000000000007918 */ /* 0x000fc00000000000 */
        /* <DEDUP_REMOVED lines=10> */
.L_x_9:


//--------------------- .nv.shared.reserved.0     --------------------------
	.section	.nv.shared.reserved.0,"aw",@nobits
	.weak		__nv_reservedSMEM_offset_0_alias
	.size		__nv_reservedSMEM_offset_0_alias, 0, 64
	.other		__nv_reservedSMEM_offset_0_alias,@"STO_CUDA_RESERVED_SHARED STV_DEFAULT"
__nv_reservedSMEM_offset_0_alias:
	.zero		0
	.zero		64


//--------------------- .nv.constant0.sigmoid     --------------------------
	.section	.nv.constant0.sigmoid,"a",@progbits
	.sectionflags	@""
	.align	4
.nv.constant0.sigmoid:
	.zero		908


//--------------------- SYMBOLS --------------------------

	.type		.nv.reservedSmem.offset0,@object
	.size		.nv.reservedSmem.offset0,0x4
